	.headerflags	@"EF_CUDA_TEXMODE_UNIFIED EF_CUDA_64BIT_ADDRESS EF_CUDA_ACCELERATORS EF_CUDA_SM90 EF_CUDA_VIRTUAL_SM(EF_CUDA_SM90)"
	.elftype	@"ET_EXEC"


//--------------------- .nv.info                  --------------------------
	.section	.nv.info,"",@"SHT_CUDA_INFO"
	.align	4


	//----- nvinfo : EIATTR_REGCOUNT
	.align		4
        /*0000*/ 	.byte	0x04, 0x2f
        /*0002*/ 	.short	(.L_1 - .L_0)
	.align		4
.L_0:
        /*0004*/ 	.word	index@(triton_poi_fused_leaky_relu_11)
        /*0008*/ 	.word	0x0000000a


	//----- nvinfo : EIATTR_MIN_STACK_SIZE
	.align		4
.L_1:
        /*000c*/ 	.byte	0x04, 0x12
        /*000e*/ 	.short	(.L_3 - .L_2)
	.align		4
.L_2:
        /*0010*/ 	.word	index@(triton_poi_fused_leaky_relu_11)
        /*0014*/ 	.word	0x00000000


	//----- nvinfo : EIATTR_FRAME_SIZE
	.align		4
.L_3:
        /*0018*/ 	.byte	0x04, 0x11
        /*001a*/ 	.short	(.L_5 - .L_4)
	.align		4
.L_4:
        /*001c*/ 	.word	index@(triton_poi_fused_leaky_relu_11)
        /*0020*/ 	.word	0x00000000


	//----- nvinfo : EIATTR_MIN_STACK_SIZE
	.align		4
.L_5:
        /*0024*/ 	.byte	0x04, 0x12
        /*0026*/ 	.short	(.L_7 - .L_6)
	.align		4
.L_6:
        /*0028*/ 	.word	index@(triton_poi_fused_leaky_relu_11)
        /*002c*/ 	.word	0x00000000
.L_7:


//--------------------- .nv.info.triton_poi_fused_leaky_relu_11 --------------------------
	.section	.nv.info.triton_poi_fused_leaky_relu_11,"",@"SHT_CUDA_INFO"
	.sectionflags	@""
	.align	4


	//----- nvinfo : EIATTR_CUDA_API_VERSION
	.align		4
        /*0000*/ 	.byte	0x04, 0x37
        /*0002*/ 	.short	(.L_9 - .L_8)
.L_8:
        /*0004*/ 	.word	0x0000007c


	//----- nvinfo : EIATTR_KPARAM_INFO
	.align		4
.L_9:
        /*0008*/ 	.byte	0x04, 0x17
        /*000a*/ 	.short	(.L_11 - .L_10)
.L_10:
        /*000c*/ 	.word	0x00000000
        /*0010*/ 	.short	0x0001
        /*0012*/ 	.short	0x0008
        /*0014*/ 	.byte	0x00, 0xf0, 0x11, 0x00


	//----- nvinfo : EIATTR_KPARAM_INFO
	.align		4
.L_11:
        /*0018*/ 	.byte	0x04, 0x17
        /*001a*/ 	.short	(.L_13 - .L_12)
.L_12:
        /*001c*/ 	.word	0x00000000
        /*0020*/ 	.short	0x0000
        /*0022*/ 	.short	0x0000
        /*0024*/ 	.byte	0x00, 0xf4, 0x21, 0x00


	//----- nvinfo : EIATTR_SPARSE_MMA_MASK
	.align		4
.L_13:
        /*0028*/ 	.byte	0x03, 0x50
        /*002a*/ 	.short	0x0000


	//----- nvinfo : EIATTR_MAXREG_COUNT
	.align		4
        /*002c*/ 	.byte	0x03, 0x1b
        /*002e*/ 	.short	0x00ff


	//----- nvinfo : EIATTR_EXIT_INSTR_OFFSETS
	.align		4
        /*0030*/ 	.byte	0x04, 0x1c
        /*0032*/ 	.short	(.L_15 - .L_14)


	//   ....[0]....
.L_14:
        /*0034*/ 	.word	0x00000130


	//----- nvinfo : EIATTR_REQNTID
	.align		4
.L_15:
        /*0038*/ 	.byte	0x04, 0x10
        /*003a*/ 	.short	(.L_17 - .L_16)
.L_16:
        /*003c*/ 	.word	0x00000080
        /*0040*/ 	.word	0x00000001
        /*0044*/ 	.word	0x00000001


	//----- nvinfo : EIATTR_CBANK_PARAM_SIZE
	.align		4
.L_17:
        /*0048*/ 	.byte	0x03, 0x19
        /*004a*/ 	.short	0x000c


	//----- nvinfo : EIATTR_PARAM_CBANK
	.align		4
        /*004c*/ 	.byte	0x04, 0x0a
        /*004e*/ 	.short	(.L_19 - .L_18)
	.align		4
.L_18:
        /*0050*/ 	.word	index@(.nv.constant0.triton_poi_fused_leaky_relu_11)
        /*0054*/ 	.short	0x0210
        /*0056*/ 	.short	0x000c


	//----- nvinfo : EIATTR_SW_WAR
	.align		4
.L_19:
        /*0058*/ 	.byte	0x04, 0x36
        /*005a*/ 	.short	(.L_21 - .L_20)
.L_20:
        /*005c*/ 	.word	0x00000008
.L_21:


//--------------------- .nv.callgraph             --------------------------
	.section	.nv.callgraph,"",@"SHT_CUDA_CALLGRAPH"
	.align	4
	.sectionentsize	8
	.align		4
        /*0000*/ 	.word	0x00000000
	.align		4
        /*0004*/ 	.word	0xffffffff
	.align		4
        /*0008*/ 	.word	0x00000000
	.align		4
        /*000c*/ 	.word	0xfffffffe
	.align		4
        /*0010*/ 	.word	0x00000000
	.align		4
        /*0014*/ 	.word	0xfffffffd
	.align		4
        /*0018*/ 	.word	0x00000000
	.align		4
        /*001c*/ 	.word	0xfffffffc


//--------------------- .text.triton_poi_fused_leaky_relu_11 --------------------------
	.section	.text.triton_poi_fused_leaky_relu_11,"ax",@progbits
	.align	128
        .global         triton_poi_fused_leaky_relu_11
        .type           triton_poi_fused_leaky_relu_11,@function
        .size           triton_poi_fused_leaky_relu_11,(.L_x_1 - triton_poi_fused_leaky_relu_11)
        .other          triton_poi_fused_leaky_relu_11,@"STO_CUDA_ENTRY STV_DEFAULT"
triton_poi_fused_leaky_relu_11:
.text.triton_poi_fused_leaky_relu_11:
[----:B------:R-:W-:Y:S01]  /*0000*/  LDC R1, c[0x0][0x28] ;  /* 0x00000a00ff017b82 */ /* 0x000fe20000000800 */
[----:B------:R-:W1:Y:S07]  /*0010*/  S2R R0, SR_TID.X ;  /* 0x0000000000007919 */ /* 0x000e6e0000002100 */
[----:B------:R-:W2:Y:S01]  /*0020*/  LDC.64 R2, c[0x0][0x210] ;  /* 0x00008400ff027b82 */ /* 0x000ea20000000a00 */
[----:B------:R-:W-:Y:S01]  /*0030*/  ULDC.64 UR4, c[0x0][0x208] ;  /* 0x0000820000047ab9 */ /* 0x000fe20000000a00 */
[----:B------:R-:W3:Y:S01]  /*0040*/  S2R R5, SR_CTAID.X ;  /* 0x0000000000057919 */ /* 0x000ee20000002500 */
[----:B-1----:R-:W-:-:S04]  /*0050*/  SHF.L.U32 R0, R0, 0x2, RZ ;  /* 0x0000000200007819 */ /* 0x002fc800000006ff */
[----:B------:R-:W-:-:S04]  /*0060*/  LOP3.LUT R0, R0, 0x1fc, RZ, 0xc0, !PT ;  /* 0x000001fc00007812 */ /* 0x000fc800078ec0ff */
[----:B---3--:R-:W-:-:S05]  /*0070*/  LEA R5, R5, R0, 0x9 ;  /* 0x0000000005057211 */ /* 0x008fca00078e48ff */
[----:B--2---:R-:W-:-:S05]  /*0080*/  IMAD.WIDE R2, R5, 0x4, R2 ;  /* 0x0000000405027825 */ /* 0x004fca00078e0202 */
[----:B------:R-:W2:Y:S02]  /*0090*/  LDG.E.128 R4, desc[UR4][R2.64] ;  /* 0x0000000402047981 */ /* 0x000ea4000c1e1d00 */
[----:B--2---:R-:W-:Y:S02]  /*00a0*/  FSETP.GT.AND P0, PT, R4, RZ, PT ;  /* 0x000000ff0400720b */ /* 0x004fe40003f04000 */
[----:B------:R-:W-:Y:S02]  /*00b0*/  FSETP.GT.AND P1, PT, R5, RZ, PT ;  /* 0x000000ff0500720b */ /* 0x000fe40003f24000 */
[----:B------:R-:W-:Y:S02]  /*00c0*/  FSETP.GT.AND P2, PT, R6, RZ, PT ;  /* 0x000000ff0600720b */ /* 0x000fe40003f44000 */
[----:B------:R-:W-:-:S07]  /*00d0*/  FSETP.GT.AND P3, PT, R7, RZ, PT ;  /* 0x000000ff0700720b */ /* 0x000fce0003f64000 */
[----:B------:R-:W-:Y:S02]  /*00e0*/  @!P0 FMUL R4, R4, 0.20000000298023223877 ;  /* 0x3e4ccccd04048820 */ /* 0x000fe40000400000 */
[----:B------:R-:W-:Y:S02]  /*00f0*/  @!P1 FMUL R5, R5, 0.20000000298023223877 ;  /* 0x3e4ccccd05059820 */ /* 0x000fe40000400000 */
[----:B------:R-:W-:Y:S02]  /*0100*/  @!P2 FMUL R6, R6, 0.20000000298023223877 ;  /* 0x3e4ccccd0606a820 */ /* 0x000fe40000400000 */
[----:B------:R-:W-:-:S05]  /*0110*/  @!P3 FMUL R7, R7, 0.20000000298023223877 ;  /* 0x3e4ccccd0707b820 */ /* 0x000fca0000400000 */
[----:B------:R-:W-:Y:S01]  /*0120*/  STG.E.128 desc[UR4][R2.64], R4 ;  /* 0x0000000402007986 */ /* 0x000fe2000c101d04 */
[----:B------:R-:W-:Y:S05]  /*0130*/  EXIT ;  /* 0x000000000000794d */ /* 0x000fea0003800000 */
.L_x_0:
[----:B------:R-:W-:-:S00]  /*0140*/  BRA `(.L_x_0) ;  /* 0xfffffffc00fc7947 */ /* 0x000fc0000383ffff */
[----:B------:R-:W-:-:S00]  /*0150*/  NOP ;  /* 0x0000000000007918 */ /* 0x000fc00000000000 */
        /* <DEDUP_REMOVED lines=10> */
.L_x_1:


//--------------------- .nv.constant0.triton_poi_fused_leaky_relu_11 --------------------------
	.section	.nv.constant0.triton_poi_fused_leaky_relu_11,"a",@progbits
	.sectionflags	@""
	.align	4
.nv.constant0.triton_poi_fused_leaky_relu_11:
	.zero		540
